//
// Generated by NVIDIA NVVM Compiler
//
// Compiler Build ID: CL-36424714
// Cuda compilation tools, release 13.0, V13.0.88
// Based on NVVM 20.0.0
//

.version 9.0
.target sm_100
.address_size 64

	// .globl	_Z6cal_piPfifii

.visible .entry _Z6cal_piPfifii(
	.param .u64 .ptr .align 1 _Z6cal_piPfifii_param_0,
	.param .u32 _Z6cal_piPfifii_param_1,
	.param .f32 _Z6cal_piPfifii_param_2,
	.param .u32 _Z6cal_piPfifii_param_3,
	.param .u32 _Z6cal_piPfifii_param_4
)
{
	.reg .pred 	%p<7>;
	.reg .b32 	%r<34>;
	.reg .b32 	%f<46>;
	.reg .b64 	%rd<5>;

	ld.param.u64 	%rd2, [_Z6cal_piPfifii_param_0];
	ld.param.u32 	%r12, [_Z6cal_piPfifii_param_1];
	ld.param.f32 	%f9, [_Z6cal_piPfifii_param_2];
	ld.param.u32 	%r13, [_Z6cal_piPfifii_param_3];
	ld.param.u32 	%r14, [_Z6cal_piPfifii_param_4];
	mov.u32 	%r15, %ctaid.x;
	mov.u32 	%r16, %ntid.x;
	mov.u32 	%r17, %tid.x;
	mad.lo.s32 	%r32, %r15, %r16, %r17;
	setp.ge.s32 	%p1, %r32, %r12;
	@%p1 bra 	$L__BB0_7;
	cvta.to.global.u64 	%rd3, %rd2;
	mul.wide.s32 	%rd4, %r32, 4;
	add.s64 	%rd1, %rd3, %rd4;
	mul.lo.s32 	%r2, %r14, %r13;
	ld.global.f32 	%f45, [%rd1];
	add.s32 	%r18, %r32, %r2;
	max.s32 	%r19, %r12, %r18;
	setp.lt.s32 	%p2, %r18, %r12;
	selp.u32 	%r20, 1, 0, %p2;
	add.s32 	%r21, %r18, %r20;
	sub.s32 	%r22, %r19, %r21;
	div.u32 	%r23, %r22, %r2;
	add.s32 	%r3, %r23, %r20;
	and.b32  	%r24, %r3, 3;
	setp.eq.s32 	%p3, %r24, 3;
	@%p3 bra 	$L__BB0_4;
	add.s32 	%r25, %r3, 1;
	and.b32  	%r26, %r25, 3;
	neg.s32 	%r30, %r26;
$L__BB0_3:
	.pragma "nounroll";
	cvt.rn.f32.s32 	%f11, %r32;
	add.f32 	%f12, %f11, 0f3F000000;
	mul.f32 	%f13, %f9, %f12;
	fma.rn.f32 	%f14, %f13, %f13, 0f3F800000;
	mov.f32 	%f15, 0f40800000;
	div.rn.f32 	%f16, %f15, %f14;
	add.f32 	%f45, %f16, %f45;
	add.s32 	%r32, %r32, %r2;
	add.s32 	%r30, %r30, 1;
	setp.ne.s32 	%p4, %r30, 0;
	@%p4 bra 	$L__BB0_3;
$L__BB0_4:
	setp.lt.u32 	%p5, %r3, 3;
	@%p5 bra 	$L__BB0_6;
$L__BB0_5:
	cvt.rn.f32.s32 	%f17, %r32;
	add.f32 	%f18, %f17, 0f3F000000;
	mul.f32 	%f19, %f9, %f18;
	fma.rn.f32 	%f20, %f19, %f19, 0f3F800000;
	mov.f32 	%f21, 0f40800000;
	div.rn.f32 	%f22, %f21, %f20;
	add.f32 	%f23, %f22, %f45;
	add.s32 	%r27, %r32, %r2;
	cvt.rn.f32.s32 	%f24, %r27;
	add.f32 	%f25, %f24, 0f3F000000;
	mul.f32 	%f26, %f9, %f25;
	fma.rn.f32 	%f27, %f26, %f26, 0f3F800000;
	div.rn.f32 	%f28, %f21, %f27;
	add.f32 	%f29, %f28, %f23;
	add.s32 	%r28, %r27, %r2;
	cvt.rn.f32.s32 	%f30, %r28;
	add.f32 	%f31, %f30, 0f3F000000;
	mul.f32 	%f32, %f9, %f31;
	fma.rn.f32 	%f33, %f32, %f32, 0f3F800000;
	div.rn.f32 	%f34, %f21, %f33;
	add.f32 	%f35, %f34, %f29;
	add.s32 	%r29, %r28, %r2;
	cvt.rn.f32.s32 	%f36, %r29;
	add.f32 	%f37, %f36, 0f3F000000;
	mul.f32 	%f38, %f9, %f37;
	fma.rn.f32 	%f39, %f38, %f38, 0f3F800000;
	div.rn.f32 	%f40, %f21, %f39;
	add.f32 	%f45, %f40, %f35;
	add.s32 	%r32, %r29, %r2;
	setp.lt.s32 	%p6, %r32, %r12;
	@%p6 bra 	$L__BB0_5;
$L__BB0_6:
	st.global.f32 	[%rd1], %f45;
$L__BB0_7:
	ret;

}


// ===== COMPILED SASS (sm_100) =====

	.target	sm_100

	.elftype	@"ET_EXEC"


//--------------------- .note.nv.tkinfo           --------------------------
	.section	.note.nv.tkinfo,"",@"SHT_NOTE"
	.sectionflags	@"SHF_NOTE_NV_TKINFO"
	.tkinfo
        /*0018*/ 	.word	0x00000002
        /*0030*/ 	.string	""
        /*0030*/ 	.string	"ptxas"
        /*0030*/ 	.string	"Cuda compilation tools, release 13.0, V13.0.88"
        /*0030*/ 	.string	"Build cuda_13.0.r13.0/compiler.36424714_0"
        /*0030*/ 	.string	"-arch sm_100 -m 64 "



//--------------------- .note.nv.cuinfo           --------------------------
	.section	.note.nv.cuinfo,"",@"SHT_NOTE"
	.sectionflags	@"SHF_NOTE_NV_CUINFO"
        /*0018*/ 	.short	0x0002
        /*001a*/ 	.short	0x0064
        /*001c*/ 	.short	0x0082
	.zero		2


//--------------------- .nv.info                  --------------------------
	.section	.nv.info,"",@"SHT_CUDA_INFO"
	.align	4


	//----- nvinfo : EIATTR_REGCOUNT
	.align		4
        /*0000*/ 	.byte	0x04, 0x2f
        /*0002*/ 	.short	(.L_1 - .L_0)
	.align		4
.L_0:
        /*0004*/ 	.word	index@(_Z6cal_piPfifii)
        /*0008*/ 	.word	0x00000015


	//----- nvinfo : EIATTR_FRAME_SIZE
	.align		4
.L_1:
        /*000c*/ 	.byte	0x04, 0x11
        /*000e*/ 	.short	(.L_3 - .L_2)
	.align		4
.L_2:
        /*0010*/ 	.word	index@($__internal_0_$__cuda_sm3x_div_rn_noftz_f32_slowpath)
        /*0014*/ 	.word	0x00000000


	//----- nvinfo : EIATTR_FRAME_SIZE
	.align		4
.L_3:
        /*0018*/ 	.byte	0x04, 0x11
        /*001a*/ 	.short	(.L_5 - .L_4)
	.align		4
.L_4:
        /*001c*/ 	.word	index@(_Z6cal_piPfifii)
        /*0020*/ 	.word	0x00000000


	//----- nvinfo : EIATTR_MIN_STACK_SIZE
	.align		4
.L_5:
        /*0024*/ 	.byte	0x04, 0x12
        /*0026*/ 	.short	(.L_7 - .L_6)
	.align		4
.L_6:
        /*0028*/ 	.word	index@(_Z6cal_piPfifii)
        /*002c*/ 	.word	0x00000000
.L_7:


//--------------------- .nv.compat                --------------------------
	.section	.nv.compat,"",@"SHT_CUDA_COMPAT_INFO"
	.align	4
        /*0000*/ 	.byte	0x02, 0x09, 0x00, 0x00, 0x02, 0x02, 0x01, 0x00, 0x02, 0x05, 0x05, 0x00, 0x03, 0x07, 0x01, 0x01
        /*0010*/ 	.byte	0x02, 0x03, 0x00, 0x00, 0x02, 0x06, 0x01, 0x00, 0x04, 0x0b, 0x08, 0x00, 0x01, 0x00, 0x00, 0x00
        /*0020*/ 	.byte	0x00, 0x00, 0x00, 0x00


//--------------------- .nv.info._Z6cal_piPfifii  --------------------------
	.section	.nv.info._Z6cal_piPfifii,"",@"SHT_CUDA_INFO"
	.sectionflags	@""
	.align	4


	//----- nvinfo : EIATTR_CUDA_API_VERSION
	.align		4
        /*0000*/ 	.byte	0x04, 0x37
        /*0002*/ 	.short	(.L_9 - .L_8)
.L_8:
        /*0004*/ 	.word	0x00000082


	//----- nvinfo : EIATTR_KPARAM_INFO
	.align		4
.L_9:
        /*0008*/ 	.byte	0x04, 0x17
        /*000a*/ 	.short	(.L_11 - .L_10)
.L_10:
        /*000c*/ 	.word	0x00000000
        /*0010*/ 	.short	0x0004
        /*0012*/ 	.short	0x0014
        /*0014*/ 	.byte	0x00, 0xf0, 0x11, 0x00


	//----- nvinfo : EIATTR_KPARAM_INFO
	.align		4
.L_11:
        /*0018*/ 	.byte	0x04, 0x17
        /*001a*/ 	.short	(.L_13 - .L_12)
.L_12:
        /*001c*/ 	.word	0x00000000
        /*0020*/ 	.short	0x0003
        /*0022*/ 	.short	0x0010
        /*0024*/ 	.byte	0x00, 0xf0, 0x11, 0x00


	//----- nvinfo : EIATTR_KPARAM_INFO
	.align		4
.L_13:
        /*0028*/ 	.byte	0x04, 0x17
        /*002a*/ 	.short	(.L_15 - .L_14)
.L_14:
        /*002c*/ 	.word	0x00000000
        /*0030*/ 	.short	0x0002
        /*0032*/ 	.short	0x000c
        /*0034*/ 	.byte	0x00, 0xf0, 0x11, 0x00


	//----- nvinfo : EIATTR_KPARAM_INFO
	.align		4
.L_15:
        /*0038*/ 	.byte	0x04, 0x17
        /*003a*/ 	.short	(.L_17 - .L_16)
.L_16:
        /*003c*/ 	.word	0x00000000
        /*0040*/ 	.short	0x0001
        /*0042*/ 	.short	0x0008
        /*0044*/ 	.byte	0x00, 0xf0, 0x11, 0x00


	//----- nvinfo : EIATTR_KPARAM_INFO
	.align		4
.L_17:
        /*0048*/ 	.byte	0x04, 0x17
        /*004a*/ 	.short	(.L_19 - .L_18)
.L_18:
        /*004c*/ 	.word	0x00000000
        /*0050*/ 	.short	0x0000
        /*0052*/ 	.short	0x0000
        /*0054*/ 	.byte	0x00, 0xf5, 0x21, 0x00


	//----- nvinfo : EIATTR_SPARSE_MMA_MASK
	.align		4
.L_19:
        /*0058*/ 	.byte	0x03, 0x50
        /*005a*/ 	.short	0x0000


	//----- nvinfo : EIATTR_MAXREG_COUNT
	.align		4
        /*005c*/ 	.byte	0x03, 0x1b
        /*005e*/ 	.short	0x00ff


	//----- nvinfo : EIATTR_MERCURY_ISA_VERSION
	.align		4
        /*0060*/ 	.byte	0x03, 0x5f
        /*0062*/ 	.short	0x0101


	//----- nvinfo : EIATTR_VRC_CTA_INIT_COUNT
	.align		4
        /*0064*/ 	.byte	0x02, 0x4a
	.zero		1
	.zero		1


	//----- nvinfo : EIATTR_EXIT_INSTR_OFFSETS
	.align		4
        /*0068*/ 	.byte	0x04, 0x1c
        /*006a*/ 	.short	(.L_21 - .L_20)


	//   ....[0]....
.L_20:
        /*006c*/ 	.word	0x00000070


	//   ....[1]....
        /*0070*/ 	.word	0x000009e0


	//----- nvinfo : EIATTR_CRS_STACK_SIZE
	.align		4
.L_21:
        /*0074*/ 	.byte	0x04, 0x1e
        /*0076*/ 	.short	(.L_23 - .L_22)
.L_22:
        /*0078*/ 	.word	0x00000000


	//----- nvinfo : EIATTR_CBANK_PARAM_SIZE
	.align		4
.L_23:
        /*007c*/ 	.byte	0x03, 0x19
        /*007e*/ 	.short	0x0018


	//----- nvinfo : EIATTR_PARAM_CBANK
	.align		4
        /*0080*/ 	.byte	0x04, 0x0a
        /*0082*/ 	.short	(.L_25 - .L_24)
	.align		4
.L_24:
        /*0084*/ 	.word	index@(.nv.constant0._Z6cal_piPfifii)
        /*0088*/ 	.short	0x0380
        /*008a*/ 	.short	0x0018


	//----- nvinfo : EIATTR_SW_WAR
	.align		4
.L_25:
        /*008c*/ 	.byte	0x04, 0x36
        /*008e*/ 	.short	(.L_27 - .L_26)
.L_26:
        /*0090*/ 	.word	0x00000008
.L_27:


//--------------------- .nv.callgraph             --------------------------
	.section	.nv.callgraph,"",@"SHT_CUDA_CALLGRAPH"
	.align	4
	.sectionentsize	8
	.align		4
        /*0000*/ 	.word	0x00000000
	.align		4
        /*0004*/ 	.word	0xffffffff
	.align		4
        /*0008*/ 	.word	0x00000000
	.align		4
        /*000c*/ 	.word	0xfffffffe
	.align		4
        /*0010*/ 	.word	0x00000000
	.align		4
        /*0014*/ 	.word	0xfffffffd
	.align		4
        /*0018*/ 	.word	0x00000000
	.align		4
        /*001c*/ 	.word	0xfffffffc


//--------------------- .text._Z6cal_piPfifii     --------------------------
	.section	.text._Z6cal_piPfifii,"ax",@progbits
	.align	128
        .global         _Z6cal_piPfifii
        .type           _Z6cal_piPfifii,@function
        .size           _Z6cal_piPfifii,(.L_x_28 - _Z6cal_piPfifii)
        .other          _Z6cal_piPfifii,@"STO_CUDA_ENTRY STV_DEFAULT"
_Z6cal_piPfifii:
.text._Z6cal_piPfifii:
[----:B------:R-:W-:Y:S01]  /*0000*/  LDC R1, c[0x0][0x37c] ;  /* 0x0000df00ff017b82 */ /* 0x000fe20000000800 */
[----:B------:R-:W0:Y:S07]  /*0010*/  S2R R3, SR_TID.X ;  /* 0x0000000000037919 */ /* 0x000e2e0000002100 */
[----:B------:R-:W0:Y:S01]  /*0020*/  S2UR UR4, SR_CTAID.X ;  /* 0x00000000000479c3 */ /* 0x000e220000002500 */
[----:B------:R-:W1:Y:S07]  /*0030*/  LDCU UR8, c[0x0][0x388] ;  /* 0x00007100ff0877ac */ /* 0x000e6e0008000800 */
[----:B------:R-:W0:Y:S02]  /*0040*/  LDC R6, c[0x0][0x360] ;  /* 0x0000d800ff067b82 */ /* 0x000e240000000800 */
[----:B0-----:R-:W-:-:S05]  /*0050*/  IMAD R6, R6, UR4, R3 ;  /* 0x0000000406067c24 */ /* 0x001fca000f8e0203 */
[----:B-1----:R-:W-:-:S13]  /*0060*/  ISETP.GE.AND P0, PT, R6, UR8, PT ;  /* 0x0000000806007c0c */ /* 0x002fda000bf06270 */
[----:B------:R-:W-:Y:S05]  /*0070*/  @P0 EXIT ;  /* 0x000000000000094d */ /* 0x000fea0003800000 */
[----:B------:R-:W0:Y:S01]  /*0080*/  LDC.64 R4, c[0x0][0x380] ;  /* 0x0000e000ff047b82 */ /* 0x000e220000000a00 */
[----:B------:R-:W1:Y:S01]  /*0090*/  LDCU.64 UR6, c[0x0][0x358] ;  /* 0x00006b00ff0677ac */ /* 0x000e620008000a00 */
[----:B------:R-:W2:Y:S01]  /*00a0*/  LDCU.64 UR4, c[0x0][0x390] ;  /* 0x00007200ff0477ac */ /* 0x000ea20008000a00 */
[----:B0-----:R-:W-:-:S05]  /*00b0*/  IMAD.WIDE R4, R6, 0x4, R4 ;  /* 0x0000000406047825 */ /* 0x001fca00078e0204 */
[----:B-1----:R0:W5:Y:S01]  /*00c0*/  LDG.E R7, desc[UR6][R4.64] ;  /* 0x0000000604077981 */ /* 0x002162000c1e1900 */
[----:B--2---:R-:W-:Y:S01]  /*00d0*/  UIMAD UR4, UR5, UR4, URZ ;  /* 0x00000004050472a4 */ /* 0x004fe2000f8e02ff */
[----:B------:R-:W-:Y:S01]  /*00e0*/  BSSY.RECONVERGENT B0, `(.L_x_0) ;  /* 0x0000037000007945 */ /* 0x000fe20003800200 */
[----:B------:R-:W1:Y:S04]  /*00f0*/  LDCU UR5, c[0x0][0x38c] ;  /* 0x00007180ff0577ac */ /* 0x000e680008000800 */
[----:B------:R-:W-:Y:S01]  /*0100*/  IADD3 R0, PT, PT, R6, UR4, RZ ;  /* 0x0000000406007c10 */ /* 0x000fe2000fffe0ff */
[----:B------:R-:W-:Y:S01]  /*0110*/  IMAD R11, RZ, RZ, -UR4 ;  /* 0x80000004ff0b7e24 */ /* 0x000fe2000f8e02ff */
[----:B------:R-:W-:Y:S01]  /*0120*/  ISETP.NE.U32.AND P2, PT, RZ, UR4, PT ;  /* 0x00000004ff007c0c */ /* 0x000fe2000bf45070 */
[----:B------:R-:W2:Y:S01]  /*0130*/  I2F.U32.RP R10, UR4 ;  /* 0x00000004000a7d06 */ /* 0x000ea20008209000 */
[----:B------:R-:W-:-:S02]  /*0140*/  ISETP.GE.AND P0, PT, R0, UR8, PT ;  /* 0x0000000800007c0c */ /* 0x000fc4000bf06270 */
[----:B------:R-:W-:Y:S02]  /*0150*/  VIMNMX R9, PT, PT, R0, UR8, !PT ;  /* 0x0000000800097c48 */ /* 0x000fe4000ffe0100 */
[----:B------:R-:W-:-:S04]  /*0160*/  SEL R8, RZ, 0x1, P0 ;  /* 0x00000001ff087807 */ /* 0x000fc80000000000 */
[----:B------:R-:W-:Y:S01]  /*0170*/  IADD3 R9, PT, PT, R9, -R0, -R8 ;  /* 0x8000000009097210 */ /* 0x000fe20007ffe808 */
[----:B--2---:R-:W2:Y:S02]  /*0180*/  MUFU.RCP R10, R10 ;  /* 0x0000000a000a7308 */ /* 0x004ea40000001000 */
[----:B--2---:R-:W-:-:S06]  /*0190*/  VIADD R2, R10, 0xffffffe ;  /* 0x0ffffffe0a027836 */ /* 0x004fcc0000000000 */
[----:B------:R2:W3:Y:S02]  /*01a0*/  F2I.FTZ.U32.TRUNC.NTZ R3, R2 ;  /* 0x0000000200037305 */ /* 0x0004e4000021f000 */
[----:B--2---:R-:W-:Y:S02]  /*01b0*/  IMAD.MOV.U32 R2, RZ, RZ, RZ ;  /* 0x000000ffff027224 */ /* 0x004fe400078e00ff */
[----:B---3--:R-:W-:-:S04]  /*01c0*/  IMAD R11, R11, R3, RZ ;  /* 0x000000030b0b7224 */ /* 0x008fc800078e02ff */
[----:B------:R-:W-:-:S04]  /*01d0*/  IMAD.HI.U32 R10, R3, R11, R2 ;  /* 0x0000000b030a7227 */ /* 0x000fc800078e0002 */
[----:B------:R-:W-:Y:S02]  /*01e0*/  IMAD.MOV.U32 R2, RZ, RZ, 0x40800000 ;  /* 0x40800000ff027424 */ /* 0x000fe400078e00ff */
[----:B------:R-:W-:-:S04]  /*01f0*/  IMAD.HI.U32 R3, R10, R9, RZ ;  /* 0x000000090a037227 */ /* 0x000fc800078e00ff */
[----:B------:R-:W-:-:S04]  /*0200*/  IMAD.MOV R0, RZ, RZ, -R3 ;  /* 0x000000ffff007224 */ /* 0x000fc800078e0a03 */
[----:B------:R-:W-:-:S05]  /*0210*/  IMAD R9, R0, UR4, R9 ;  /* 0x0000000400097c24 */ /* 0x000fca000f8e0209 */
[----:B------:R-:W-:-:S13]  /*0220*/  ISETP.GE.U32.AND P0, PT, R9, UR4, PT ;  /* 0x0000000409007c0c */ /* 0x000fda000bf06070 */
[----:B------:R-:W-:Y:S01]  /*0230*/  @P0 IADD3 R9, PT, PT, R9, -UR4, RZ ;  /* 0x8000000409090c10 */ /* 0x000fe2000fffe0ff */
[----:B------:R-:W-:-:S03]  /*0240*/  @P0 VIADD R3, R3, 0x1 ;  /* 0x0000000103030836 */ /* 0x000fc60000000000 */
[----:B------:R-:W-:-:S13]  /*0250*/  ISETP.GE.U32.AND P1, PT, R9, UR4, PT ;  /* 0x0000000409007c0c */ /* 0x000fda000bf26070 */
[----:B------:R-:W-:Y:S01]  /*0260*/  @P1 VIADD R3, R3, 0x1 ;  /* 0x0000000103031836 */ /* 0x000fe20000000000 */
[----:B------:R-:W-:-:S04]  /*0270*/  @!P2 LOP3.LUT R3, RZ, UR4, RZ, 0x33, !PT ;  /* 0x00000004ff03ac12 */ /* 0x000fc8000f8e33ff */
[----:B------:R-:W-:-:S04]  /*0280*/  IADD3 R8, PT, PT, R8, R3, RZ ;  /* 0x0000000308087210 */ /* 0x000fc80007ffe0ff */
[----:B------:R-:W-:-:S04]  /*0290*/  LOP3.LUT R0, R8, 0x3, RZ, 0xc0, !PT ;  /* 0x0000000308007812 */ /* 0x000fc800078ec0ff */
[----:B------:R-:W-:-:S13]  /*02a0*/  ISETP.NE.AND P0, PT, R0, 0x3, PT ;  /* 0x000000030000780c */ /* 0x000fda0003f05270 */
[----:B01----:R-:W-:Y:S05]  /*02b0*/  @!P0 BRA `(.L_x_1) ;  /* 0x0000000000648947 */ /* 0x003fea0003800000 */
[----:B------:R-:W-:-:S05]  /*02c0*/  VIADD R0, R8, 0x1 ;  /* 0x0000000108007836 */ /* 0x000fca0000000000 */
[----:B------:R-:W-:-:S04]  /*02d0*/  LOP3.LUT R0, R0, 0x3, RZ, 0xc0, !PT ;  /* 0x0000000300007812 */ /* 0x000fc800078ec0ff */
[----:B------:R-:W-:-:S07]  /*02e0*/  IADD3 R9, PT, PT, -R0, RZ, RZ ;  /* 0x000000ff00097210 */ /* 0x000fce0007ffe1ff */
.L_x_4:
[----:B------:R-:W-:Y:S01]  /*02f0*/  I2FP.F32.S32 R0, R6 ;  /* 0x0000000600007245 */ /* 0x000fe20000201400 */
[----:B------:R-:W-:Y:S01]  /*0300*/  VIADD R9, R9, 0x1 ;  /* 0x0000000109097836 */ /* 0x000fe20000000000 */
[----:B------:R-:W-:Y:S03]  /*0310*/  BSSY.RECONVERGENT B1, `(.L_x_2) ;  /* 0x0000010000017945 */ /* 0x000fe60003800200 */
[----:B------:R-:W-:Y:S01]  /*0320*/  FADD R0, R0, 0.5 ;  /* 0x3f00000000007421 */ /* 0x000fe20000000000 */
[----:B------:R-:W-:-:S03]  /*0330*/  ISETP.NE.AND P2, PT, R9, RZ, PT ;  /* 0x000000ff0900720c */ /* 0x000fc60003f45270 */
[----:B------:R-:W-:-:S04]  /*0340*/  FMUL R0, R0, UR5 ;  /* 0x0000000500007c20 */ /* 0x000fc80008400000 */
[----:B------:R-:W-:-:S04]  /*0350*/  FFMA R11, R0, R0, 1 ;  /* 0x3f800000000b7423 */ /* 0x000fc80000000000 */
[----:B------:R-:W0:Y:S08]  /*0360*/  MUFU.RCP R0, R11 ;  /* 0x0000000b00007308 */ /* 0x000e300000001000 */
[----:B------:R-:W1:Y:S01]  /*0370*/  FCHK P0, R2, R11 ;  /* 0x0000000b02007302 */ /* 0x000e620000000000 */
[----:B0-----:R-:W-:-:S04]  /*0380*/  FFMA R3, -R11, R0, 1 ;  /* 0x3f8000000b037423 */ /* 0x001fc80000000100 */
[----:B------:R-:W-:-:S04]  /*0390*/  FFMA R0, R0, R3, R0 ;  /* 0x0000000300007223 */ /* 0x000fc80000000000 */
[----:B------:R-:W-:-:S04]  /*03a0*/  FFMA R3, R0, 4, RZ ;  /* 0x4080000000037823 */ /* 0x000fc800000000ff */
[----:B------:R-:W-:-:S04]  /*03b0*/  FFMA R10, -R11, R3, 4 ;  /* 0x408000000b0a7423 */ /* 0x000fc80000000103 */
[----:B------:R-:W-:Y:S01]  /*03c0*/  FFMA R0, R0, R10, R3 ;  /* 0x0000000a00007223 */ /* 0x000fe20000000003 */
[----:B-1----:R-:W-:Y:S06]  /*03d0*/  @!P0 BRA `(.L_x_3) ;  /* 0x00000000000c8947 */ /* 0x002fec0003800000 */
[----:B------:R-:W-:Y:S02]  /*03e0*/  MOV R3, R11 ;  /* 0x0000000b00037202 */ /* 0x000fe40000000f00 */
[----:B------:R-:W-:-:S07]  /*03f0*/  MOV R10, 0x410 ;  /* 0x00000410000a7802 */ /* 0x000fce0000000f00 */
[----:B-----5:R-:W-:Y:S05]  /*0400*/  CALL.REL.NOINC `($__internal_0_$__cuda_sm3x_div_rn_noftz_f32_slowpath) ;  /* 0x0000000400787944 */ /* 0x020fea0003c00000 */
.L_x_3:
[----:B------:R-:W-:Y:S05]  /*0410*/  BSYNC.RECONVERGENT B1 ;  /* 0x0000000000017941 */ /* 0x000fea0003800200 */
.L_x_2:
[----:B-----5:R-:W-:Y:S01]  /*0420*/  FADD R7, R0, R7 ;  /* 0x0000000700077221 */ /* 0x020fe20000000000 */
[----:B------:R-:W-:Y:S01]  /*0430*/  VIADD R6, R6, UR4 ;  /* 0x0000000406067c36 */ /* 0x000fe20008000000 */
[----:B------:R-:W-:Y:S06]  /*0440*/  @P2 BRA `(.L_x_4) ;  /* 0xfffffffc00a82947 */ /* 0x000fec000383ffff */
.L_x_1:
[----:B------:R-:W-:Y:S05]  /*0450*/  BSYNC.RECONVERGENT B0 ;  /* 0x0000000000007941 */ /* 0x000fea0003800200 */
.L_x_0:
[----:B------:R-:W-:Y:S01]  /*0460*/  ISETP.GE.U32.AND P0, PT, R8, 0x3, PT ;  /* 0x000000030800780c */ /* 0x000fe20003f06070 */
[----:B------:R-:W0:Y:S01]  /*0470*/  LDCU UR5, c[0x0][0x38c] ;  /* 0x00007180ff0577ac */ /* 0x000e220008000800 */
[----:B------:R-:W-:Y:S01]  /*0480*/  BSSY.RECONVERGENT B0, `(.L_x_5) ;  /* 0x0000054000007945 */ /* 0x000fe20003800200 */
[----:B------:R-:W1:Y:S10]  /*0490*/  LDCU UR8, c[0x0][0x388] ;  /* 0x00007100ff0877ac */ /* 0x000e740008000800 */
[----:B------:R-:W-:Y:S05]  /*04a0*/  @!P0 BRA `(.L_x_6) ;  /* 0x0000000400448947 */ /* 0x000fea0003800000 */
.L_x_15:
[----:B------:R-:W-:Y:S01]  /*04b0*/  I2FP.F32.S32 R0, R6 ;  /* 0x0000000600007245 */ /* 0x000fe20000201400 */
[----:B------:R-:W-:Y:S04]  /*04c0*/  BSSY.RECONVERGENT B1, `(.L_x_7) ;  /* 0x0000010000017945 */ /* 0x000fe80003800200 */
[----:B------:R-:W-:-:S04]  /*04d0*/  FADD R0, R0, 0.5 ;  /* 0x3f00000000007421 */ /* 0x000fc80000000000 */
[----:B0-----:R-:W-:-:S04]  /*04e0*/  FMUL R0, R0, UR5 ;  /* 0x0000000500007c20 */ /* 0x001fc80008400000 */
[----:B------:R-:W-:-:S04]  /*04f0*/  FFMA R9, R0, R0, 1 ;  /* 0x3f80000000097423 */ /* 0x000fc80000000000 */
[----:B------:R-:W0:Y:S08]  /*0500*/  MUFU.RCP R0, R9 ;  /* 0x0000000900007308 */ /* 0x000e300000001000 */
[----:B------:R-:W2:Y:S01]  /*0510*/  FCHK P0, R2, R9 ;  /* 0x0000000902007302 */ /* 0x000ea20000000000 */
[----:B0-----:R-:W-:-:S04]  /*0520*/  FFMA R3, -R9, R0, 1 ;  /* 0x3f80000009037423 */ /* 0x001fc80000000100 */
[----:B------:R-:W-:-:S04]  /*0530*/  FFMA R0, R0, R3, R0 ;  /* 0x0000000300007223 */ /* 0x000fc80000000000 */
[----:B------:R-:W-:-:S04]  /*0540*/  FFMA R3, R0, 4, RZ ;  /* 0x4080000000037823 */ /* 0x000fc800000000ff */
[----:B------:R-:W-:-:S04]  /*0550*/  FFMA R8, -R9, R3, 4 ;  /* 0x4080000009087423 */ /* 0x000fc80000000103 */
[----:B------:R-:W-:Y:S01]  /*0560*/  FFMA R8, R0, R8, R3 ;  /* 0x0000000800087223 */ /* 0x000fe20000000003 */
[----:B--2---:R-:W-:Y:S06]  /*0570*/  @!P0 BRA `(.L_x_8) ;  /* 0x0000000000108947 */ /* 0x004fec0003800000 */
[----:B------:R-:W-:Y:S02]  /*0580*/  MOV R3, R9 ;  /* 0x0000000900037202 */ /* 0x000fe40000000f00 */
[----:B------:R-:W-:-:S07]  /*0590*/  MOV R10, 0x5b0 ;  /* 0x000005b0000a7802 */ /* 0x000fce0000000f00 */
[----:B-1---5:R-:W-:Y:S05]  /*05a0*/  CALL.REL.NOINC `($__internal_0_$__cuda_sm3x_div_rn_noftz_f32_slowpath) ;  /* 0x0000000400107944 */ /* 0x022fea0003c00000 */
[----:B------:R-:W-:-:S07]  /*05b0*/  IMAD.MOV.U32 R8, RZ, RZ, R0 ;  /* 0x000000ffff087224 */ /* 0x000fce00078e0000 */
.L_x_8:
[----:B-1----:R-:W-:Y:S05]  /*05c0*/  BSYNC.RECONVERGENT B1 ;  /* 0x0000000000017941 */ /* 0x002fea0003800200 */
.L_x_7:
[----:B------:R-:W-:Y:S01]  /*05d0*/  IADD3 R6, PT, PT, R6, UR4, RZ ;  /* 0x0000000406067c10 */ /* 0x000fe2000fffe0ff */
[----:B------:R-:W-:Y:S01]  /*05e0*/  BSSY.RECONVERGENT B1, `(.L_x_9) ;  /* 0x0000012000017945 */ /* 0x000fe20003800200 */
[----:B-----5:R-:W-:Y:S02]  /*05f0*/  FADD R7, R8, R7 ;  /* 0x0000000708077221 */ /* 0x020fe40000000000 */
[----:B------:R-:W-:-:S05]  /*0600*/  I2FP.F32.S32 R0, R6 ;  /* 0x0000000600007245 */ /* 0x000fca0000201400 */
[----:B------:R-:W-:-:S04]  /*0610*/  FADD R0, R0, 0.5 ;  /* 0x3f00000000007421 */ /* 0x000fc80000000000 */
        /* <DEDUP_REMOVED lines=10> */
[----:B------:R-:W-:Y:S01]  /*06c0*/  IMAD.MOV.U32 R3, RZ, RZ, R9 ;  /* 0x000000ffff037224 */ /* 0x000fe200078e0009 */
[----:B------:R-:W-:-:S07]  /*06d0*/  MOV R10, 0x6f0 ;  /* 0x000006f0000a7802 */ /* 0x000fce0000000f00 */
[----:B------:R-:W-:Y:S05]  /*06e0*/  CALL.REL.NOINC `($__internal_0_$__cuda_sm3x_div_rn_noftz_f32_slowpath) ;  /* 0x0000000000c07944 */ /* 0x000fea0003c00000 */
[----:B------:R-:W-:-:S07]  /*06f0*/  MOV R10, R0 ;  /* 0x00000000000a7202 */ /* 0x000fce0000000f00 */
.L_x_10:
[----:B------:R-:W-:Y:S05]  /*0700*/  BSYNC.RECONVERGENT B1 ;  /* 0x0000000000017941 */ /* 0x000fea0003800200 */
.L_x_9:
[----:B------:R-:W-:Y:S01]  /*0710*/  VIADD R6, R6, UR4 ;  /* 0x0000000406067c36 */ /* 0x000fe20008000000 */
[----:B------:R-:W-:Y:S01]  /*0720*/  BSSY.RECONVERGENT B1, `(.L_x_11) ;  /* 0x0000012000017945 */ /* 0x000fe20003800200 */
[----:B------:R-:W-:-:S03]  /*0730*/  FADD R7, R7, R10 ;  /* 0x0000000a07077221 */ /* 0x000fc60000000000 */
        /* <DEDUP_REMOVED lines=14> */
[----:B------:R-:W-:Y:S05]  /*0820*/  CALL.REL.NOINC `($__internal_0_$__cuda_sm3x_div_rn_noftz_f32_slowpath) ;  /* 0x0000000000707944 */ /* 0x000fea0003c00000 */
[----:B------:R-:W-:-:S07]  /*0830*/  IMAD.MOV.U32 R8, RZ, RZ, R0 ;  /* 0x000000ffff087224 */ /* 0x000fce00078e0000 */
.L_x_12:
[----:B------:R-:W-:Y:S05]  /*0840*/  BSYNC.RECONVERGENT B1 ;  /* 0x0000000000017941 */ /* 0x000fea0003800200 */
.L_x_11:
[----:B------:R-:W-:Y:S01]  /*0850*/  IADD3 R6, PT, PT, R6, UR4, RZ ;  /* 0x0000000406067c10 */ /* 0x000fe2000fffe0ff */
[----:B------:R-:W-:Y:S01]  /*0860*/  BSSY.RECONVERGENT B1, `(.L_x_13) ;  /* 0x0000011000017945 */ /* 0x000fe20003800200 */
[----:B------:R-:W-:Y:S02]  /*0870*/  FADD R7, R7, R8 ;  /* 0x0000000807077221 */ /* 0x000fe40000000000 */
        /* <DEDUP_REMOVED lines=15> */
.L_x_14:
[----:B------:R-:W-:Y:S05]  /*0970*/  BSYNC.RECONVERGENT B1 ;  /* 0x0000000000017941 */ /* 0x000fea0003800200 */
.L_x_13:
[----:B------:R-:W-:Y:S01]  /*0980*/  IADD3 R6, PT, PT, R6, UR4, RZ ;  /* 0x0000000406067c10 */ /* 0x000fe2000fffe0ff */
[----:B------:R-:W-:-:S03]  /*0990*/  FADD R7, R7, R0 ;  /* 0x0000000007077221 */ /* 0x000fc60000000000 */
[----:B------:R-:W-:-:S13]  /*09a0*/  ISETP.GE.AND P0, PT, R6, UR8, PT ;  /* 0x0000000806007c0c */ /* 0x000fda000bf06270 */
[----:B------:R-:W-:Y:S05]  /*09b0*/  @!P0 BRA `(.L_x_15) ;  /* 0xfffffff800bc8947 */ /* 0x000fea000383ffff */
.L_x_6:
[----:B01----:R-:W-:Y:S05]  /*09c0*/  BSYNC.RECONVERGENT B0 ;  /* 0x0000000000007941 */ /* 0x003fea0003800200 */
.L_x_5:
[----:B-----5:R-:W-:Y:S01]  /*09d0*/  STG.E desc[UR6][R4.64], R7 ;  /* 0x0000000704007986 */ /* 0x020fe2000c101906 */
[----:B------:R-:W-:Y:S05]  /*09e0*/  EXIT ;  /* 0x000000000000794d */ /* 0x000fea0003800000 */
        .weak           $__internal_0_$__cuda_sm3x_div_rn_noftz_f32_slowpath
        .type           $__internal_0_$__cuda_sm3x_div_rn_noftz_f32_slowpath,@function
        .size           $__internal_0_$__cuda_sm3x_div_rn_noftz_f32_slowpath,(.L_x_28 - $__internal_0_$__cuda_sm3x_div_rn_noftz_f32_slowpath)
$__internal_0_$__cuda_sm3x_div_rn_noftz_f32_slowpath:
[----:B------:R-:W-:Y:S01]  /*09f0*/  SHF.R.U32.HI R11, RZ, 0x17, R3 ;  /* 0x00000017ff0b7819 */ /* 0x000fe20000011603 */
[----:B------:R-:W-:Y:S01]  /*0a00*/  BSSY.RECONVERGENT B2, `(.L_x_16) ;  /* 0x0000064000027945 */ /* 0x000fe20003800200 */
[----:B------:R-:W-:Y:S01]  /*0a10*/  SHF.R.U32.HI R0, RZ, 0x17, R2 ;  /* 0x00000017ff007819 */ /* 0x000fe20000011602 */
[----:B------:R-:W-:Y:S01]  /*0a20*/  IMAD.MOV.U32 R14, RZ, RZ, 0x40800000 ;  /* 0x40800000ff0e7424 */ /* 0x000fe200078e00ff */
[----:B------:R-:W-:Y:S02]  /*0a30*/  LOP3.LUT R11, R11, 0xff, RZ, 0xc0, !PT ;  /* 0x000000ff0b0b7812 */ /* 0x000fe400078ec0ff */
[----:B------:R-:W-:-:S03]  /*0a40*/  LOP3.LUT R13, R0, 0xff, RZ, 0xc0, !PT ;  /* 0x000000ff000d7812 */ /* 0x000fc600078ec0ff */
[----:B------:R-:W-:Y:S01]  /*0a50*/  VIADD R16, R11, 0xffffffff ;  /* 0xffffffff0b107836 */ /* 0x000fe20000000000 */
[----:B------:R-:W-:-:S04]  /*0a60*/  IADD3 R15, PT, PT, R13, -0x1, RZ ;  /* 0xffffffff0d0f7810 */ /* 0x000fc80007ffe0ff */
[----:B------:R-:W-:-:S04]  /*0a70*/  ISETP.GT.U32.AND P0, PT, R16, 0xfd, PT ;  /* 0x000000fd1000780c */ /* 0x000fc80003f04070 */
[----:B------:R-:W-:-:S13]  /*0a80*/  ISETP.GT.U32.OR P0, PT, R15, 0xfd, P0 ;  /* 0x000000fd0f00780c */ /* 0x000fda0000704470 */
[----:B------:R-:W-:Y:S01]  /*0a90*/  @!P0 MOV R12, RZ ;  /* 0x000000ff000c8202 */ /* 0x000fe20000000f00 */
[----:B------:R-:W-:Y:S06]  /*0aa0*/  @!P0 BRA `(.L_x_17) ;  /* 0x0000000000608947 */ /* 0x000fec0003800000 */
[----:B------:R-:W-:Y:S01]  /*0ab0*/  IMAD.MOV.U32 R0, RZ, RZ, 0x40800000 ;  /* 0x40800000ff007424 */ /* 0x000fe200078e00ff */
[----:B------:R-:W-:-:S04]  /*0ac0*/  FSETP.GTU.FTZ.AND P1, PT, |R3|, +INF , PT ;  /* 0x7f8000000300780b */ /* 0x000fc80003f3c200 */
[----:B------:R-:W-:-:S04]  /*0ad0*/  FSETP.GTU.FTZ.AND P0, PT, |R0|, +INF , PT ;  /* 0x7f8000000000780b */ /* 0x000fc80003f1c200 */
[----:B------:R-:W-:-:S13]  /*0ae0*/  PLOP3.LUT P0, PT, P0, P1, PT, 0xf8, 0x8f ;  /* 0x00000000008f781c */ /* 0x000fda0000703f70 */
[----:B------:R-:W-:Y:S05]  /*0af0*/  @P0 BRA `(.L_x_18) ;  /* 0x00000004004c0947 */ /* 0x000fea0003800000 */
[----:B------:R-:W-:-:S13]  /*0b00*/  LOP3.LUT P0, RZ, R3, 0x7fffffff, R14, 0xc8, !PT ;  /* 0x7fffffff03ff7812 */ /* 0x000fda000780c80e */
[----:B------:R-:W-:Y:S05]  /*0b10*/  @!P0 BRA `(.L_x_19) ;  /* 0x00000004003c8947 */ /* 0x000fea0003800000 */
[C---:B------:R-:W-:Y:S02]  /*0b20*/  FSETP.NEU.FTZ.AND P3, PT, |R0|.reuse, +INF , PT ;  /* 0x7f8000000000780b */ /* 0x040fe40003f7d200 */
[----:B------:R-:W-:Y:S02]  /*0b30*/  FSETP.NEU.FTZ.AND P1, PT, |R3|, +INF , PT ;  /* 0x7f8000000300780b */ /* 0x000fe40003f3d200 */
[----:B------:R-:W-:-:S11]  /*0b40*/  FSETP.NEU.FTZ.AND P0, PT, |R0|, +INF , PT ;  /* 0x7f8000000000780b */ /* 0x000fd60003f1d200 */
[----:B------:R-:W-:Y:S05]  /*0b50*/  @!P1 BRA !P3, `(.L_x_19) ;  /* 0x00000004002c9947 */ /* 0x000fea0005800000 */
[----:B------:R-:W-:-:S04]  /*0b60*/  LOP3.LUT P3, RZ, R14, 0x7fffffff, RZ, 0xc0, !PT ;  /* 0x7fffffff0eff7812 */ /* 0x000fc8000786c0ff */
[----:B------:R-:W-:-:S13]  /*0b70*/  PLOP3.LUT P1, PT, P1, P3, PT, 0x2f, 0xf2 ;  /* 0x0000000000f2781c */ /* 0x000fda0000f26577 */
[----:B------:R-:W-:Y:S05]  /*0b80*/  @P1 BRA `(.L_x_20) ;  /* 0x0000000400181947 */ /* 0x000fea0003800000 */
[----:B------:R-:W-:-:S04]  /*0b90*/  LOP3.LUT P1, RZ, R3, 0x7fffffff, RZ, 0xc0, !PT ;  /* 0x7fffffff03ff7812 */ /* 0x000fc8000782c0ff */
[----:B------:R-:W-:-:S13]  /*0ba0*/  PLOP3.LUT P0, PT, P0, P1, PT, 0x2f, 0xf2 ;  /* 0x0000000000f2781c */ /* 0x000fda0000702577 */
[----:B------:R-:W-:Y:S05]  /*0bb0*/  @P0 BRA `(.L_x_21) ;  /* 0x0000000400000947 */ /* 0x000fea0003800000 */
[----:B------:R-:W-:Y:S02]  /*0bc0*/  ISETP.GE.AND P0, PT, R15, RZ, PT ;  /* 0x000000ff0f00720c */ /* 0x000fe40003f06270 */
[----:B------:R-:W-:-:S11]  /*0bd0*/  ISETP.GE.AND P1, PT, R16, RZ, PT ;  /* 0x000000ff1000720c */ /* 0x000fd60003f26270 */
[----:B------:R-:W-:Y:S01]  /*0be0*/  @P0 MOV R12, RZ ;  /* 0x000000ff000c0202 */ /* 0x000fe20000000f00 */
[----:B------:R-:W-:Y:S02]  /*0bf0*/  @!P0 IMAD.MOV.U32 R12, RZ, RZ, -0x40 ;  /* 0xffffffc0ff0c8424 */ /* 0x000fe400078e00ff */
[----:B------:R-:W-:Y:S01]  /*0c00*/  @!P0 FFMA R14, R0, 1.84467440737095516160e+19, RZ ;  /* 0x5f800000000e8823 */ /* 0x000fe200000000ff */
[----:B------:R-:W-:Y:S02]  /*0c10*/  @!P1 FFMA R3, R3, 1.84467440737095516160e+19, RZ ;  /* 0x5f80000003039823 */ /* 0x000fe400000000ff */
[----:B------:R-:W-:-:S07]  /*0c20*/  @!P1 IADD3 R12, PT, PT, R12, 0x40, RZ ;  /* 0x000000400c0c9810 */ /* 0x000fce0007ffe0ff */
.L_x_17:
[----:B------:R-:W-:Y:S01]  /*0c30*/  LEA R0, R11, 0xc0800000, 0x17 ;  /* 0xc08000000b007811 */ /* 0x000fe200078eb8ff */
[----:B------:R-:W-:Y:S01]  /*0c40*/  BSSY.RECONVERGENT B3, `(.L_x_22) ;  /* 0x0000036000037945 */ /* 0x000fe20003800200 */
[----:B------:R-:W-:-:S03]  /*0c50*/  IADD3 R15, PT, PT, R13, -0x7f, RZ ;  /* 0xffffff810d0f7810 */ /* 0x000fc60007ffe0ff */
[----:B------:R-:W-:Y:S02]  /*0c60*/  IMAD.IADD R16, R3, 0x1, -R0 ;  /* 0x0000000103107824 */ /* 0x000fe400078e0a00 */
[C---:B------:R-:W-:Y:S01]  /*0c70*/  IMAD R0, R15.reuse, -0x800000, R14 ;  /* 0xff8000000f007824 */ /* 0x040fe200078e020e */
[----:B------:R-:W-:Y:S01]  /*0c80*/  IADD3 R15, PT, PT, R15, 0x7f, -R11 ;  /* 0x0000007f0f0f7810 */ /* 0x000fe20007ffe80b */
[----:B------:R-:W0:Y:S01]  /*0c90*/  MUFU.RCP R3, R16 ;  /* 0x0000001000037308 */ /* 0x000e220000001000 */
[----:B------:R-:W-:-:S03]  /*0ca0*/  FADD.FTZ R17, -R16, -RZ ;  /* 0x800000ff10117221 */ /* 0x000fc60000010100 */
[----:B------:R-:W-:Y:S02]  /*0cb0*/  IMAD.IADD R15, R15, 0x1, R12 ;  /* 0x000000010f0f7824 */ /* 0x000fe400078e020c */
[----:B0-----:R-:W-:-:S04]  /*0cc0*/  FFMA R18, R3, R17, 1 ;  /* 0x3f80000003127423 */ /* 0x001fc80000000011 */
[----:B------:R-:W-:-:S04]  /*0cd0*/  FFMA R3, R3, R18, R3 ;  /* 0x0000001203037223 */ /* 0x000fc80000000003 */
[----:B------:R-:W-:-:S04]  /*0ce0*/  FFMA R14, R0, R3, RZ ;  /* 0x00000003000e7223 */ /* 0x000fc800000000ff */
[----:B------:R-:W-:-:S04]  /*0cf0*/  FFMA R13, R17, R14, R0 ;  /* 0x0000000e110d7223 */ /* 0x000fc80000000000 */
[----:B------:R-:W-:-:S04]  /*0d00*/  FFMA R14, R3, R13, R14 ;  /* 0x0000000d030e7223 */ /* 0x000fc8000000000e */
[----:B------:R-:W-:-:S04]  /*0d10*/  FFMA R13, R17, R14, R0 ;  /* 0x0000000e110d7223 */ /* 0x000fc80000000000 */
[----:B------:R-:W-:-:S05]  /*0d20*/  FFMA R0, R3, R13, R14 ;  /* 0x0000000d03007223 */ /* 0x000fca000000000e */
[----:B------:R-:W-:-:S04]  /*0d30*/  SHF.R.U32.HI R11, RZ, 0x17, R0 ;  /* 0x00000017ff0b7819 */ /* 0x000fc80000011600 */
[----:B------:R-:W-:-:S04]  /*0d40*/  LOP3.LUT R11, R11, 0xff, RZ, 0xc0, !PT ;  /* 0x000000ff0b0b7812 */ /* 0x000fc800078ec0ff */
[----:B------:R-:W-:-:S05]  /*0d50*/  IADD3 R16, PT, PT, R11, R15, RZ ;  /* 0x0000000f0b107210 */ /* 0x000fca0007ffe0ff */
[----:B------:R-:W-:-:S05]  /*0d60*/  VIADD R11, R16, 0xffffffff ;  /* 0xffffffff100b7836 */ /* 0x000fca0000000000 */
[----:B------:R-:W-:-:S13]  /*0d70*/  ISETP.GE.U32.AND P0, PT, R11, 0xfe, PT ;  /* 0x000000fe0b00780c */ /* 0x000fda0003f06070 */
[----:B------:R-:W-:Y:S05]  /*0d80*/  @!P0 BRA `(.L_x_23) ;  /* 0x0000000000808947 */ /* 0x000fea0003800000 */
[----:B------:R-:W-:-:S13]  /*0d90*/  ISETP.GT.AND P0, PT, R16, 0xfe, PT ;  /* 0x000000fe1000780c */ /* 0x000fda0003f04270 */
[----:B------:R-:W-:Y:S05]  /*0da0*/  @P0 BRA `(.L_x_24) ;  /* 0x00000000006c0947 */ /* 0x000fea0003800000 */
[----:B------:R-:W-:-:S13]  /*0db0*/  ISETP.GE.AND P0, PT, R16, 0x1, PT ;  /* 0x000000011000780c */ /* 0x000fda0003f06270 */
[----:B------:R-:W-:Y:S05]  /*0dc0*/  @P0 BRA `(.L_x_25) ;  /* 0x0000000000740947 */ /* 0x000fea0003800000 */
[----:B------:R-:W-:Y:S02]  /*0dd0*/  ISETP.GE.AND P0, PT, R16, -0x18, PT ;  /* 0xffffffe81000780c */ /* 0x000fe40003f06270 */
[----:B------:R-:W-:-:S11]  /*0de0*/  LOP3.LUT R0, R0, 0x80000000, RZ, 0xc0, !PT ;  /* 0x8000000000007812 */ /* 0x000fd600078ec0ff */
[----:B------:R-:W-:Y:S05]  /*0df0*/  @!P0 BRA `(.L_x_25) ;  /* 0x0000000000688947 */ /* 0x000fea0003800000 */
[-CC-:B------:R-:W-:Y:S01]  /*0e00*/  FFMA.RZ R11, R3, R13.reuse, R14.reuse ;  /* 0x0000000d030b7223 */ /* 0x180fe2000000c00e */
[C---:B------:R-:W-:Y:S02]  /*0e10*/  ISETP.NE.AND P3, PT, R16.reuse, RZ, PT ;  /* 0x000000ff1000720c */ /* 0x040fe40003f65270 */
[C---:B------:R-:W-:Y:S02]  /*0e20*/  ISETP.NE.AND P1, PT, R16.reuse, RZ, PT ;  /* 0x000000ff1000720c */ /* 0x040fe40003f25270 */
[----:B------:R-:W-:Y:S01]  /*0e30*/  LOP3.LUT R12, R11, 0x7fffff, RZ, 0xc0, !PT ;  /* 0x007fffff0b0c7812 */ /* 0x000fe200078ec0ff */
[CCC-:B------:R-:W-:Y:S01]  /*0e40*/  FFMA.RP R11, R3.reuse, R13.reuse, R14.reuse ;  /* 0x0000000d030b7223 */ /* 0x1c0fe2000000800e */
[----:B------:R-:W-:Y:S01]  /*0e50*/  FFMA.RM R14, R3, R13, R14 ;  /* 0x0000000d030e7223 */ /* 0x000fe2000000400e */
[----:B------:R-:W-:Y:S01]  /*0e60*/  IADD3 R3, PT, PT, R16, 0x20, RZ ;  /* 0x0000002010037810 */ /* 0x000fe20007ffe0ff */
[----:B------:R-:W-:Y:S01]  /*0e70*/  IMAD.MOV R13, RZ, RZ, -R16 ;  /* 0x000000ffff0d7224 */ /* 0x000fe200078e0a10 */
[----:B------:R-:W-:-:S02]  /*0e80*/  LOP3.LUT R12, R12, 0x800000, RZ, 0xfc, !PT ;  /* 0x008000000c0c7812 */ /* 0x000fc400078efcff */
[----:B------:R-:W-:Y:S02]  /*0e90*/  FSETP.NEU.FTZ.AND P0, PT, R11, R14, PT ;  /* 0x0000000e0b00720b */ /* 0x000fe40003f1d000 */
[----:B------:R-:W-:Y:S02]  /*0ea0*/  SHF.L.U32 R3, R12, R3, RZ ;  /* 0x000000030c037219 */ /* 0x000fe400000006ff */
[----:B------:R-:W-:Y:S02]  /*0eb0*/  SEL R11, R13, RZ, P3 ;  /* 0x000000ff0d0b7207 */ /* 0x000fe40001800000 */
[----:B------:R-:W-:Y:S02]  /*0ec0*/  ISETP.NE.AND P1, PT, R3, RZ, P1 ;  /* 0x000000ff0300720c */ /* 0x000fe40000f25270 */
[----:B------:R-:W-:Y:S02]  /*0ed0*/  SHF.R.U32.HI R11, RZ, R11, R12 ;  /* 0x0000000bff0b7219 */ /* 0x000fe4000001160c */
[----:B------:R-:W-:-:S02]  /*0ee0*/  PLOP3.LUT P0, PT, P0, P1, PT, 0xf8, 0x8f ;  /* 0x00000000008f781c */ /* 0x000fc40000703f70 */
[----:B------:R-:W-:Y:S02]  /*0ef0*/  SHF.R.U32.HI R12, RZ, 0x1, R11 ;  /* 0x00000001ff0c7819 */ /* 0x000fe4000001160b */
[----:B------:R-:W-:-:S04]  /*0f00*/  SEL R3, RZ, 0x1, !P0 ;  /* 0x00000001ff037807 */ /* 0x000fc80004000000 */
[----:B------:R-:W-:-:S04]  /*0f10*/  LOP3.LUT R14, R3, 0x1, R12, 0xf8, !PT ;  /* 0x00000001030e7812 */ /* 0x000fc800078ef80c */
[----:B------:R-:W-:-:S04]  /*0f20*/  LOP3.LUT R11, R14, R11, RZ, 0xc0, !PT ;  /* 0x0000000b0e0b7212 */ /* 0x000fc800078ec0ff */
[----:B------:R-:W-:-:S04]  /*0f30*/  IADD3 R11, PT, PT, R12, R11, RZ ;  /* 0x0000000b0c0b7210 */ /* 0x000fc80007ffe0ff */
[----:B------:R-:W-:Y:S01]  /*0f40*/  LOP3.LUT R0, R11, R0, RZ, 0xfc, !PT ;  /* 0x000000000b007212 */ /* 0x000fe200078efcff */
[----:B------:R-:W-:Y:S06]  /*0f50*/  BRA `(.L_x_25) ;  /* 0x0000000000107947 */ /* 0x000fec0003800000 */
.L_x_24:
[----:B------:R-:W-:-:S04]  /*0f60*/  LOP3.LUT R0, R0, 0x80000000, RZ, 0xc0, !PT ;  /* 0x8000000000007812 */ /* 0x000fc800078ec0ff */
[----:B------:R-:W-:Y:S01]  /*0f70*/  LOP3.LUT R0, R0, 0x7f800000, RZ, 0xfc, !PT ;  /* 0x7f80000000007812 */ /* 0x000fe200078efcff */
[----:B------:R-:W-:Y:S06]  /*0f80*/  BRA `(.L_x_25) ;  /* 0x0000000000047947 */ /* 0x000fec0003800000 */
.L_x_23:
[----:B------:R-:W-:-:S07]  /*0f90*/  IMAD R0, R15, 0x800000, R0 ;  /* 0x008000000f007824 */ /* 0x000fce00078e0200 */
.L_x_25:
[----:B------:R-:W-:Y:S05]  /*0fa0*/  BSYNC.RECONVERGENT B3 ;  /* 0x0000000000037941 */ /* 0x000fea0003800200 */
.L_x_22:
[----:B------:R-:W-:Y:S05]  /*0fb0*/  BRA `(.L_x_26) ;  /* 0x0000000000207947 */ /* 0x000fea0003800000 */
.L_x_21:
[----:B------:R-:W-:-:S04]  /*0fc0*/  LOP3.LUT R0, R3, 0x80000000, R14, 0x48, !PT ;  /* 0x8000000003007812 */ /* 0x000fc800078e480e */
[----:B------:R-:W-:Y:S01]  /*0fd0*/  LOP3.LUT R0, R0, 0x7f800000, RZ, 0xfc, !PT ;  /* 0x7f80000000007812 */ /* 0x000fe200078efcff */
[----:B------:R-:W-:Y:S06]  /*0fe0*/  BRA `(.L_x_26) ;  /* 0x0000000000147947 */ /* 0x000fec0003800000 */
.L_x_20:
[----:B------:R-:W-:Y:S01]  /*0ff0*/  LOP3.LUT R0, R3, 0x80000000, R14, 0x48, !PT ;  /* 0x8000000003007812 */ /* 0x000fe200078e480e */
[----:B------:R-:W-:Y:S06]  /*1000*/  BRA `(.L_x_26) ;  /* 0x00000000000c7947 */ /* 0x000fec0003800000 */
.L_x_19:
[----:B------:R-:W0:Y:S01]  /*1010*/  MUFU.RSQ R0, -QNAN ;  /* 0xffc0000000007908 */ /* 0x000e220000001400 */
[----:B------:R-:W-:Y:S05]  /*1020*/  BRA `(.L_x_26) ;  /* 0x0000000000047947 */ /* 0x000fea0003800000 */
.L_x_18:
[----:B------:R-:W-:-:S07]  /*1030*/  FADD.FTZ R0, R0, R3 ;  /* 0x0000000300007221 */ /* 0x000fce0000010000 */
.L_x_26:
[----:B------:R-:W-:Y:S05]  /*1040*/  BSYNC.RECONVERGENT B2 ;  /* 0x0000000000027941 */ /* 0x000fea0003800200 */
.L_x_16:
[----:B------:R-:W-:-:S04]  /*1050*/  HFMA2 R11, -RZ, RZ, 0, 0 ;  /* 0x00000000ff0b7431 */ /* 0x000fc800000001ff */
[----:B0-----:R-:W-:Y:S05]  /*1060*/  RET.REL.NODEC R10 `(_Z6cal_piPfifii) ;  /* 0xffffffec0ae47950 */ /* 0x001fea0003c3ffff */
.L_x_27:
[----:B------:R-:W-:-:S00]  /*1070*/  BRA `(.L_x_27) ;  /* 0xfffffffc00fc7947 */ /* 0x000fc0000383ffff */
[----:B------:R-:W-:-:S00]  /*1080*/  NOP ;  /* 0x0000000000007918 */ /* 0x000fc00000000000 */
[----:B------:R-:W-:-:S00]  /*1090*/  NOP ;  /* 0x0000000000007918 */ /* 0x000fc00000000000 */
[----:B------:R-:W-:-:S00]  /*10a0*/  NOP ;  /* 0x0000000000007918 */ /* 0x000fc00000000000 */
[----:B------:R-:W-:-:S00]  /*10b0*/  NOP ;  /* 0x0000000000007918 */ /* 0x000fc00000000000 */
[----:B------:R-:W-:-:S00]  /*10c0*/  NOP ;  /* 0x0000000000007918 */ /* 0x000fc00000000000 */
[----:B------:R-:W-:-:S00]  /*10d0*/  NOP ;  /* 0x0000000000007918 */ /* 0x000fc00000000000 */
[----:B------:R-:W-:-:S00]  /*10e0*/  NOP ;  /* 0x0000000000007918 */ /* 0x000fc00000000000 */
[----:B------:R-:W-:-:S00]  /*10f0*/  NOP ;  /* 0x0000000000007918 */ /* 0x000fc00000000000 */
.L_x_28:


//--------------------- .nv.shared.reserved.0     --------------------------
	.section	.nv.shared.reserved.0,"aw",@nobits
	.weak		__nv_reservedSMEM_offset_0_alias
	.size		__nv_reservedSMEM_offset_0_alias, 0, 64
	.other		__nv_reservedSMEM_offset_0_alias,@"STO_CUDA_RESERVED_SHARED STV_DEFAULT"
__nv_reservedSMEM_offset_0_alias:
	.zero		0
	.zero		64


//--------------------- .nv.constant0._Z6cal_piPfifii --------------------------
	.section	.nv.constant0._Z6cal_piPfifii,"a",@progbits
	.sectionflags	@""
	.align	4
.nv.constant0._Z6cal_piPfifii:
	.zero		920


//--------------------- SYMBOLS --------------------------

	.type		.nv.reservedSmem.offset0,@object
	.size		.nv.reservedSmem.offset0,0x4
